	.headerflags	@"EF_CUDA_TEXMODE_UNIFIED EF_CUDA_64BIT_ADDRESS EF_CUDA_ACCELERATORS EF_CUDA_SM90 EF_CUDA_VIRTUAL_SM(EF_CUDA_SM90)"
	.elftype	@"ET_EXEC"


//--------------------- .nv.info                  --------------------------
	.section	.nv.info,"",@"SHT_CUDA_INFO"
	.align	4


	//----- nvinfo : EIATTR_REGCOUNT
	.align		4
        /*0000*/ 	.byte	0x04, 0x2f
        /*0002*/ 	.short	(.L_3 - .L_2)
	.align		4
.L_2:
        /*0004*/ 	.word	index@(triton_poi_fused__native_batch_norm_legit_no_training_hardtanh_0)
        /*0008*/ 	.word	0x00000012


	//----- nvinfo : EIATTR_MIN_STACK_SIZE
	.align		4
.L_3:
        /*000c*/ 	.byte	0x04, 0x12
        /*000e*/ 	.short	(.L_5 - .L_4)
	.align		4
.L_4:
        /*0010*/ 	.word	index@(triton_poi_fused__native_batch_norm_legit_no_training_hardtanh_0)
        /*0014*/ 	.word	0x00000000


	//----- nvinfo : EIATTR_FRAME_SIZE
	.align		4
.L_5:
        /*0018*/ 	.byte	0x04, 0x11
        /*001a*/ 	.short	(.L_7 - .L_6)
	.align		4
.L_6:
        /*001c*/ 	.word	index@(triton_poi_fused__native_batch_norm_legit_no_training_hardtanh_0)
        /*0020*/ 	.word	0x00000000


	//----- nvinfo : EIATTR_MIN_STACK_SIZE
	.align		4
.L_7:
        /*0024*/ 	.byte	0x04, 0x12
        /*0026*/ 	.short	(.L_9 - .L_8)
	.align		4
.L_8:
        /*0028*/ 	.word	index@(triton_poi_fused__native_batch_norm_legit_no_training_hardtanh_0)
        /*002c*/ 	.word	0x00000000
.L_9:


//--------------------- .nv.info.triton_poi_fused__native_batch_norm_legit_no_training_hardtanh_0 --------------------------
	.section	.nv.info.triton_poi_fused__native_batch_norm_legit_no_training_hardtanh_0,"",@"SHT_CUDA_INFO"
	.sectionflags	@""
	.align	4


	//----- nvinfo : EIATTR_CUDA_API_VERSION
	.align		4
        /*0000*/ 	.byte	0x04, 0x37
        /*0002*/ 	.short	(.L_11 - .L_10)
.L_10:
        /*0004*/ 	.word	0x0000007c


	//----- nvinfo : EIATTR_KPARAM_INFO
	.align		4
.L_11:
        /*0008*/ 	.byte	0x04, 0x17
        /*000a*/ 	.short	(.L_13 - .L_12)
.L_12:
        /*000c*/ 	.word	0x00000000
        /*0010*/ 	.short	0x0006
        /*0012*/ 	.short	0x0030
        /*0014*/ 	.byte	0x00, 0xf0, 0x11, 0x00


	//----- nvinfo : EIATTR_KPARAM_INFO
	.align		4
.L_13:
        /*0018*/ 	.byte	0x04, 0x17
        /*001a*/ 	.short	(.L_15 - .L_14)
.L_14:
        /*001c*/ 	.word	0x00000000
        /*0020*/ 	.short	0x0005
        /*0022*/ 	.short	0x0028
        /*0024*/ 	.byte	0x00, 0xf4, 0x21, 0x00


	//----- nvinfo : EIATTR_KPARAM_INFO
	.align		4
.L_15:
        /*0028*/ 	.byte	0x04, 0x17
        /*002a*/ 	.short	(.L_17 - .L_16)
.L_16:
        /*002c*/ 	.word	0x00000000
        /*0030*/ 	.short	0x0004
        /*0032*/ 	.short	0x0020
        /*0034*/ 	.byte	0x00, 0xf4, 0x21, 0x00


	//----- nvinfo : EIATTR_KPARAM_INFO
	.align		4
.L_17:
        /*0038*/ 	.byte	0x04, 0x17
        /*003a*/ 	.short	(.L_19 - .L_18)
.L_18:
        /*003c*/ 	.word	0x00000000
        /*0040*/ 	.short	0x0003
        /*0042*/ 	.short	0x0018
        /*0044*/ 	.byte	0x00, 0xf4, 0x21, 0x00


	//----- nvinfo : EIATTR_KPARAM_INFO
	.align		4
.L_19:
        /*0048*/ 	.byte	0x04, 0x17
        /*004a*/ 	.short	(.L_21 - .L_20)
.L_20:
        /*004c*/ 	.word	0x00000000
        /*0050*/ 	.short	0x0002
        /*0052*/ 	.short	0x0010
        /*0054*/ 	.byte	0x00, 0xf4, 0x21, 0x00


	//----- nvinfo : EIATTR_KPARAM_INFO
	.align		4
.L_21:
        /*0058*/ 	.byte	0x04, 0x17
        /*005a*/ 	.short	(.L_23 - .L_22)
.L_22:
        /*005c*/ 	.word	0x00000000
        /*0060*/ 	.short	0x0001
        /*0062*/ 	.short	0x0008
        /*0064*/ 	.byte	0x00, 0xf4, 0x21, 0x00


	//----- nvinfo : EIATTR_KPARAM_INFO
	.align		4
.L_23:
        /*0068*/ 	.byte	0x04, 0x17
        /*006a*/ 	.short	(.L_25 - .L_24)
.L_24:
        /*006c*/ 	.word	0x00000000
        /*0070*/ 	.short	0x0000
        /*0072*/ 	.short	0x0000
        /*0074*/ 	.byte	0x00, 0xf4, 0x21, 0x00


	//----- nvinfo : EIATTR_SPARSE_MMA_MASK
	.align		4
.L_25:
        /*0078*/ 	.byte	0x03, 0x50
        /*007a*/ 	.short	0x0000


	//----- nvinfo : EIATTR_MAXREG_COUNT
	.align		4
        /*007c*/ 	.byte	0x03, 0x1b
        /*007e*/ 	.short	0x00ff


	//----- nvinfo : EIATTR_EXIT_INSTR_OFFSETS
	.align		4
        /*0080*/ 	.byte	0x04, 0x1c
        /*0082*/ 	.short	(.L_27 - .L_26)


	//   ....[0]....
.L_26:
        /*0084*/ 	.word	0x00000350


	//   ....[1]....
        /*0088*/ 	.word	0x00000370


	//----- nvinfo : EIATTR_REQNTID
	.align		4
.L_27:
        /*008c*/ 	.byte	0x04, 0x10
        /*008e*/ 	.short	(.L_29 - .L_28)
.L_28:
        /*0090*/ 	.word	0x00000080
        /*0094*/ 	.word	0x00000001
        /*0098*/ 	.word	0x00000001


	//----- nvinfo : EIATTR_CBANK_PARAM_SIZE
	.align		4
.L_29:
        /*009c*/ 	.byte	0x03, 0x19
        /*009e*/ 	.short	0x0034


	//----- nvinfo : EIATTR_PARAM_CBANK
	.align		4
        /*00a0*/ 	.byte	0x04, 0x0a
        /*00a2*/ 	.short	(.L_31 - .L_30)
	.align		4
.L_30:
        /*00a4*/ 	.word	index@(.nv.constant0.triton_poi_fused__native_batch_norm_legit_no_training_hardtanh_0)
        /*00a8*/ 	.short	0x0210
        /*00aa*/ 	.short	0x0034


	//----- nvinfo : EIATTR_SW_WAR
	.align		4
.L_31:
        /*00ac*/ 	.byte	0x04, 0x36
        /*00ae*/ 	.short	(.L_33 - .L_32)
.L_32:
        /*00b0*/ 	.word	0x00000008
.L_33:


//--------------------- .nv.callgraph             --------------------------
	.section	.nv.callgraph,"",@"SHT_CUDA_CALLGRAPH"
	.align	4
	.sectionentsize	8
	.align		4
        /*0000*/ 	.word	0x00000000
	.align		4
        /*0004*/ 	.word	0xffffffff
	.align		4
        /*0008*/ 	.word	0x00000000
	.align		4
        /*000c*/ 	.word	0xfffffffe
	.align		4
        /*0010*/ 	.word	0x00000000
	.align		4
        /*0014*/ 	.word	0xfffffffd
	.align		4
        /*0018*/ 	.word	0x00000000
	.align		4
        /*001c*/ 	.word	0xfffffffc


//--------------------- .nv.constant4             --------------------------
	.section	.nv.constant4,"a",@progbits
	.align	8
	.align		8
.nv.constant4:
        /*0000*/ 	.dword	_$_str
	.align		8
        /*0008*/ 	.dword	_$_str_$_2


//--------------------- .text.triton_poi_fused__native_batch_norm_legit_no_training_hardtanh_0 --------------------------
	.section	.text.triton_poi_fused__native_batch_norm_legit_no_training_hardtanh_0,"ax",@progbits
	.align	128
        .global         triton_poi_fused__native_batch_norm_legit_no_training_hardtanh_0
        .type           triton_poi_fused__native_batch_norm_legit_no_training_hardtanh_0,@function
        .size           triton_poi_fused__native_batch_norm_legit_no_training_hardtanh_0,(.L_x_1 - triton_poi_fused__native_batch_norm_legit_no_training_hardtanh_0)
        .other          triton_poi_fused__native_batch_norm_legit_no_training_hardtanh_0,@"STO_CUDA_ENTRY STV_DEFAULT"
triton_poi_fused__native_batch_norm_legit_no_training_hardtanh_0:
.text.triton_poi_fused__native_batch_norm_legit_no_training_hardtanh_0:
[----:B------:R-:W0:Y:S01]  /*0000*/  LDC R1, c[0x0][0x28] ;  /* 0x00000a00ff017b82 */ /* 0x000e220000000800 */
[----:B------:R-:W1:Y:S07]  /*0010*/  S2R R0, SR_TID.X ;  /* 0x0000000000007919 */ /* 0x000e6e0000002100 */
[----:B------:R-:W2:Y:S01]  /*0020*/  LDC.64 R6, c[0x0][0x220] ;  /* 0x00008800ff067b82 */ /* 0x000ea20000000a00 */
[----:B------:R-:W-:Y:S01]  /*0030*/  CS2R R14, SRZ ;  /* 0x00000000000e7805 */ /* 0x000fe2000001ff00 */
[----:B------:R-:W-:Y:S01]  /*0040*/  ULDC.64 UR4, c[0x0][0x208] ;  /* 0x0000820000047ab9 */ /* 0x000fe20000000a00 */
[----:B------:R-:W3:Y:S05]  /*0050*/  S2R R3, SR_CTAID.X ;  /* 0x0000000000037919 */ /* 0x000eea0000002500 */
[----:B------:R-:W4:Y:S08]  /*0060*/  LDC.64 R4, c[0x0][0x218] ;  /* 0x00008600ff047b82 */ /* 0x000f300000000a00 */
[----:B------:R-:W5:Y:S08]  /*0070*/  LDC.64 R8, c[0x0][0x228] ;  /* 0x00008a00ff087b82 */ /* 0x000f700000000a00 */
[----:B------:R-:W4:Y:S01]  /*0080*/  LDC.64 R10, c[0x0][0x230] ;  /* 0x00008c00ff0a7b82 */ /* 0x000f220000000a00 */
[----:B-1----:R-:W-:-:S02]  /*0090*/  LOP3.LUT R0, R0, 0x7f, RZ, 0xc0, !PT ;  /* 0x0000007f00007812 */ /* 0x002fc400078ec0ff */
[----:B---3--:R-:W-:-:S03]  /*00a0*/  SHF.R.S32.HI R2, RZ, 0x18, R3 ;  /* 0x00000018ff027819 */ /* 0x008fc60000011403 */
[----:B------:R-:W-:Y:S01]  /*00b0*/  IMAD R0, R3, 0x80, R0 ;  /* 0x0000008003007824 */ /* 0x000fe200078e0200 */
[----:B------:R-:W-:-:S04]  /*00c0*/  SGXT R3, R2, 0x1 ;  /* 0x000000010203781a */ /* 0x000fc80000000200 */
[----:B------:R-:W-:Y:S02]  /*00d0*/  ISETP.GE.AND P0, PT, R0, 0x800, PT ;  /* 0x000008000000780c */ /* 0x000fe40003f06270 */
[----:B------:R-:W-:-:S04]  /*00e0*/  LEA.HI R3, R3, R0, RZ, 0x6 ;  /* 0x0000000003037211 */ /* 0x000fc800078f30ff */
[----:B------:R-:W-:-:S04]  /*00f0*/  SHF.R.S32.HI R3, RZ, 0x6, R3 ;  /* 0x00000006ff037819 */ /* 0x000fc80000011403 */
[----:B------:R-:W-:-:S04]  /*0100*/  LEA.HI R2, R3, R3, RZ, 0x3 ;  /* 0x0000000303027211 */ /* 0x000fc800078f18ff */
[----:B------:R-:W-:-:S05]  /*0110*/  LOP3.LUT R2, R2, 0xfffffff8, RZ, 0xc0, !PT ;  /* 0xfffffff802027812 */ /* 0x000fca00078ec0ff */
[----:B------:R-:W-:Y:S02]  /*0120*/  IMAD.IADD R13, R3, 0x1, -R2 ;  /* 0x00000001030d7824 */ /* 0x000fe400078e0a02 */
[----:B------:R-:W1:Y:S02]  /*0130*/  LDC.64 R2, c[0x0][0x210] ;  /* 0x00008400ff027b82 */ /* 0x000e640000000a00 */
[----:B--2---:R-:W-:-:S05]  /*0140*/  IMAD.WIDE R6, R13, 0x4, R6 ;  /* 0x000000040d067825 */ /* 0x004fca00078e0206 */
[----:B------:R5:W2:Y:S01]  /*0150*/  @!P0 LDG.E.EL R14, desc[UR4][R6.64] ;  /* 0x00000004060e8981 */ /* 0x000aa2000c2e1900 */
[----:B------:R-:W-:Y:S02]  /*0160*/  IMAD.MOV.U32 R12, RZ, RZ, RZ ;  /* 0x000000ffff0c7224 */ /* 0x000fe400078e00ff */
[----:B----4-:R-:W-:-:S05]  /*0170*/  IMAD.WIDE R4, R13, 0x4, R4 ;  /* 0x000000040d047825 */ /* 0x010fca00078e0204 */
[----:B------:R-:W3:Y:S01]  /*0180*/  @!P0 LDG.E.EL R15, desc[UR4][R4.64] ;  /* 0x00000004040f8981 */ /* 0x000ee2000c2e1900 */
[----:B-----5:R-:W-:-:S04]  /*0190*/  IMAD.WIDE R6, R13, 0x4, R8 ;  /* 0x000000040d067825 */ /* 0x020fc800078e0208 */
[----:B-1----:R-:W-:-:S04]  /*01a0*/  IMAD.WIDE R2, R0, 0x4, R2 ;  /* 0x0000000400027825 */ /* 0x002fc800078e0202 */
[----:B0-----:R-:W-:Y:S01]  /*01b0*/  IMAD.WIDE R8, R13, 0x4, R10 ;  /* 0x000000040d087825 */ /* 0x001fe200078e020a */
[----:B------:R0:W3:Y:S01]  /*01c0*/  @!P0 LDG.E R12, desc[UR4][R2.64] ;  /* 0x00000004020c8981 */ /* 0x0000e2000c1e1900 */
[----:B------:R-:W-:-:S06]  /*01d0*/  CS2R R10, SRZ ;  /* 0x00000000000a7805 */ /* 0x000fcc000001ff00 */
[----:B------:R-:W4:Y:S04]  /*01e0*/  @!P0 LDG.E.EL R10, desc[UR4][R6.64] ;  /* 0x00000004060a8981 */ /* 0x000f28000c2e1900 */
[----:B------:R-:W4:Y:S01]  /*01f0*/  @!P0 LDG.E.EL R11, desc[UR4][R8.64] ;  /* 0x00000004080b8981 */ /* 0x000f22000c2e1900 */
[----:B0-----:R-:W-:Y:S02]  /*0200*/  IMAD.MOV.U32 R2, RZ, RZ, 0x3e800000 ;  /* 0x3e800000ff027424 */ /* 0x001fe400078e00ff */
[----:B--2---:R-:W-:-:S04]  /*0210*/  FADD R14, R14, 9.9999997473787516356e-06 ;  /* 0x3727c5ac0e0e7421 */ /* 0x004fc80000000000 */
[----:B------:R-:W0:Y:S02]  /*0220*/  MUFU.SQRT R13, R14 ;  /* 0x0000000e000d7308 */ /* 0x000e240000002000 */
[C---:B0-----:R-:W-:Y:S02]  /*0230*/  FSETP.GT.AND P1, PT, R13.reuse, 8.50705917302346158658e+37, PT ;  /* 0x7e8000000d00780b */ /* 0x041fe40003f24000 */
[----:B------:R-:W-:-:S11]  /*0240*/  FSETP.GEU.AND P2, PT, R13, 1.175494350822287508e-38, PT ;  /* 0x008000000d00780b */ /* 0x000fd60003f4e000 */
[----:B------:R-:W-:-:S04]  /*0250*/  @P1 FMUL R13, R13, 0.25 ;  /* 0x3e8000000d0d1820 */ /* 0x000fc80000400000 */
[----:B------:R-:W-:-:S06]  /*0260*/  @!P2 FMUL R13, R13, 16777216 ;  /* 0x4b8000000d0da820 */ /* 0x000fcc0000400000 */
[----:B------:R-:W0:Y:S01]  /*0270*/  MUFU.RCP R13, R13 ;  /* 0x0000000d000d7308 */ /* 0x000e220000001000 */
[----:B------:R-:W-:Y:S01]  /*0280*/  FSEL R2, R2, 1, P1 ;  /* 0x3f80000002027808 */ /* 0x000fe20000800000 */
[----:B---3--:R-:W-:-:S04]  /*0290*/  FADD R12, -R15, R12 ;  /* 0x0000000c0f0c7221 */ /* 0x008fc80000000100 */
[----:B------:R-:W-:-:S04]  /*02a0*/  @!P2 FMUL R2, R2, 16777216 ;  /* 0x4b8000000202a820 */ /* 0x000fc80000400000 */
[----:B0-----:R-:W-:-:S04]  /*02b0*/  FMUL R3, R13, R2 ;  /* 0x000000020d037220 */ /* 0x001fc80000400000 */
[----:B------:R-:W-:Y:S02]  /*02c0*/  FMUL R12, R12, R3 ;  /* 0x000000030c0c7220 */ /* 0x000fe40000400000 */
[----:B------:R-:W0:Y:S02]  /*02d0*/  LDC.64 R2, c[0x0][0x238] ;  /* 0x00008e00ff027b82 */ /* 0x000e240000000a00 */
[----:B----4-:R-:W-:-:S05]  /*02e0*/  FFMA R10, R12, R10, R11 ;  /* 0x0000000a0c0a7223 */ /* 0x010fca000000000b */
[----:B------:R-:W-:-:S04]  /*02f0*/  FSETP.GTU.AND P1, PT, R10, RZ, PT ;  /* 0x000000ff0a00720b */ /* 0x000fc80003f2c000 */
[----:B------:R-:W-:-:S04]  /*0300*/  FSEL R5, R10, RZ, P1 ;  /* 0x000000ff0a057208 */ /* 0x000fc80000800000 */
[C---:B------:R-:W-:Y:S02]  /*0310*/  FSETP.GEU.AND P2, PT, R5.reuse, 6, PT ;  /* 0x40c000000500780b */ /* 0x040fe40003f4e000 */
[----:B------:R-:W-:Y:S01]  /*0320*/  FSETP.NAN.AND P1, PT, R5, R5, PT ;  /* 0x000000050500720b */ /* 0x000fe20003f28000 */
[----:B0-----:R-:W-:-:S10]  /*0330*/  IMAD.WIDE R2, R0, 0x4, R2 ;  /* 0x0000000400027825 */ /* 0x001fd400078e0202 */
[----:B------:R-:W-:Y:S01]  /*0340*/  @P2 SEL R5, R5, 0x40c00000, P1 ;  /* 0x40c0000005052807 */ /* 0x000fe20000800000 */
[----:B------:R-:W-:Y:S06]  /*0350*/  @P0 EXIT ;  /* 0x000000000000094d */ /* 0x000fec0003800000 */
[----:B------:R-:W-:Y:S01]  /*0360*/  STG.E desc[UR4][R2.64], R5 ;  /* 0x0000000502007986 */ /* 0x000fe2000c101904 */
[----:B------:R-:W-:Y:S05]  /*0370*/  EXIT ;  /* 0x000000000000794d */ /* 0x000fea0003800000 */
.L_x_0:
[----:B------:R-:W-:-:S00]  /*0380*/  BRA `(.L_x_0) ;  /* 0xfffffffc00fc7947 */ /* 0x000fc0000383ffff */
[----:B------:R-:W-:-:S00]  /*0390*/  NOP ;  /* 0x0000000000007918 */ /* 0x000fc00000000000 */
        /* <DEDUP_REMOVED lines=14> */
.L_x_1:


//--------------------- .nv.global.init           --------------------------
	.section	.nv.global.init,"aw",@progbits
.nv.global.init:
	.type		_$_str,@object
	.size		_$_str,(_$_str_$_2 - _$_str)
_$_str:
        /*0000*/ 	.byte	0x5f, 0x5f, 0x43, 0x55, 0x44, 0x41, 0x5f, 0x46, 0x54, 0x5a, 0x00
	.type		_$_str_$_2,@object
	.size		_$_str_$_2,(.L_1 - _$_str_$_2)
_$_str_$_2:
        /*000b*/ 	.byte	0x5f, 0x5f, 0x43, 0x55, 0x44, 0x41, 0x5f, 0x50, 0x52, 0x45, 0x43, 0x5f, 0x53, 0x51, 0x52, 0x54
        /*001b*/ 	.byte	0x00
.L_1:


//--------------------- .nv.constant0.triton_poi_fused__native_batch_norm_legit_no_training_hardtanh_0 --------------------------
	.section	.nv.constant0.triton_poi_fused__native_batch_norm_legit_no_training_hardtanh_0,"a",@progbits
	.sectionflags	@""
	.align	4
.nv.constant0.triton_poi_fused__native_batch_norm_legit_no_training_hardtanh_0:
	.zero		580
